//
// Generated by NVIDIA NVVM Compiler
//
// Compiler Build ID: CL-36424714
// Cuda compilation tools, release 13.0, V13.0.88
// Based on NVVM 20.0.0
//

.version 9.0
.target sm_100
.address_size 64

	// .globl	_Z12vecAddKernelPKfS0_Pfm

.visible .entry _Z12vecAddKernelPKfS0_Pfm(
	.param .u64 .ptr .align 1 _Z12vecAddKernelPKfS0_Pfm_param_0,
	.param .u64 .ptr .align 1 _Z12vecAddKernelPKfS0_Pfm_param_1,
	.param .u64 .ptr .align 1 _Z12vecAddKernelPKfS0_Pfm_param_2,
	.param .u64 _Z12vecAddKernelPKfS0_Pfm_param_3
)
{
	.reg .pred 	%p<2>;
	.reg .b32 	%r<5>;
	.reg .b32 	%f<4>;
	.reg .b64 	%rd<13>;

	ld.param.u64 	%rd2, [_Z12vecAddKernelPKfS0_Pfm_param_0];
	ld.param.u64 	%rd3, [_Z12vecAddKernelPKfS0_Pfm_param_1];
	ld.param.u64 	%rd4, [_Z12vecAddKernelPKfS0_Pfm_param_2];
	ld.param.u64 	%rd5, [_Z12vecAddKernelPKfS0_Pfm_param_3];
	mov.u32 	%r1, %ctaid.x;
	mov.u32 	%r2, %ntid.x;
	mov.u32 	%r3, %tid.x;
	mad.lo.s32 	%r4, %r1, %r2, %r3;
	cvt.u64.u32 	%rd1, %r4;
	setp.le.u64 	%p1, %rd5, %rd1;
	@%p1 bra 	$L__BB0_2;
	cvta.to.global.u64 	%rd6, %rd2;
	cvta.to.global.u64 	%rd7, %rd3;
	cvta.to.global.u64 	%rd8, %rd4;
	shl.b64 	%rd9, %rd1, 2;
	add.s64 	%rd10, %rd6, %rd9;
	ld.global.f32 	%f1, [%rd10];
	add.s64 	%rd11, %rd7, %rd9;
	ld.global.f32 	%f2, [%rd11];
	add.f32 	%f3, %f1, %f2;
	add.s64 	%rd12, %rd8, %rd9;
	st.global.f32 	[%rd12], %f3;
$L__BB0_2:
	ret;

}


// ===== COMPILED SASS (sm_100) =====

	.target	sm_100

	.elftype	@"ET_EXEC"


//--------------------- .note.nv.tkinfo           --------------------------
	.section	.note.nv.tkinfo,"",@"SHT_NOTE"
	.sectionflags	@"SHF_NOTE_NV_TKINFO"
	.tkinfo
        /*0018*/ 	.word	0x00000002
        /*0030*/ 	.string	""
        /*0030*/ 	.string	"ptxas"
        /*0030*/ 	.string	"Cuda compilation tools, release 13.0, V13.0.88"
        /*0030*/ 	.string	"Build cuda_13.0.r13.0/compiler.36424714_0"
        /*0030*/ 	.string	"-arch sm_100 -m 64 "



//--------------------- .note.nv.cuinfo           --------------------------
	.section	.note.nv.cuinfo,"",@"SHT_NOTE"
	.sectionflags	@"SHF_NOTE_NV_CUINFO"
        /*0018*/ 	.short	0x0002
        /*001a*/ 	.short	0x0064
        /*001c*/ 	.short	0x0082
	.zero		2


//--------------------- .nv.info                  --------------------------
	.section	.nv.info,"",@"SHT_CUDA_INFO"
	.align	4


	//----- nvinfo : EIATTR_REGCOUNT
	.align		4
        /*0000*/ 	.byte	0x04, 0x2f
        /*0002*/ 	.short	(.L_1 - .L_0)
	.align		4
.L_0:
        /*0004*/ 	.word	index@(_Z12vecAddKernelPKfS0_Pfm)
        /*0008*/ 	.word	0x0000000c


	//----- nvinfo : EIATTR_FRAME_SIZE
	.align		4
.L_1:
        /*000c*/ 	.byte	0x04, 0x11
        /*000e*/ 	.short	(.L_3 - .L_2)
	.align		4
.L_2:
        /*0010*/ 	.word	index@(_Z12vecAddKernelPKfS0_Pfm)
        /*0014*/ 	.word	0x00000000


	//----- nvinfo : EIATTR_MIN_STACK_SIZE
	.align		4
.L_3:
        /*0018*/ 	.byte	0x04, 0x12
        /*001a*/ 	.short	(.L_5 - .L_4)
	.align		4
.L_4:
        /*001c*/ 	.word	index@(_Z12vecAddKernelPKfS0_Pfm)
        /*0020*/ 	.word	0x00000000
.L_5:


//--------------------- .nv.compat                --------------------------
	.section	.nv.compat,"",@"SHT_CUDA_COMPAT_INFO"
	.align	4
        /*0000*/ 	.byte	0x02, 0x09, 0x00, 0x00, 0x02, 0x02, 0x01, 0x00, 0x02, 0x05, 0x05, 0x00, 0x03, 0x07, 0x01, 0x01
        /*0010*/ 	.byte	0x02, 0x03, 0x00, 0x00, 0x02, 0x06, 0x01, 0x00, 0x04, 0x0b, 0x08, 0x00, 0x09, 0x00, 0x00, 0x00
        /*0020*/ 	.byte	0x00, 0x00, 0x00, 0x00


//--------------------- .nv.info._Z12vecAddKernelPKfS0_Pfm --------------------------
	.section	.nv.info._Z12vecAddKernelPKfS0_Pfm,"",@"SHT_CUDA_INFO"
	.sectionflags	@""
	.align	4


	//----- nvinfo : EIATTR_CUDA_API_VERSION
	.align		4
        /*0000*/ 	.byte	0x04, 0x37
        /*0002*/ 	.short	(.L_7 - .L_6)
.L_6:
        /*0004*/ 	.word	0x00000082


	//----- nvinfo : EIATTR_KPARAM_INFO
	.align		4
.L_7:
        /*0008*/ 	.byte	0x04, 0x17
        /*000a*/ 	.short	(.L_9 - .L_8)
.L_8:
        /*000c*/ 	.word	0x00000000
        /*0010*/ 	.short	0x0003
        /*0012*/ 	.short	0x0018
        /*0014*/ 	.byte	0x00, 0xf0, 0x21, 0x00


	//----- nvinfo : EIATTR_KPARAM_INFO
	.align		4
.L_9:
        /*0018*/ 	.byte	0x04, 0x17
        /*001a*/ 	.short	(.L_11 - .L_10)
.L_10:
        /*001c*/ 	.word	0x00000000
        /*0020*/ 	.short	0x0002
        /*0022*/ 	.short	0x0010
        /*0024*/ 	.byte	0x00, 0xf5, 0x21, 0x00


	//----- nvinfo : EIATTR_KPARAM_INFO
	.align		4
.L_11:
        /*0028*/ 	.byte	0x04, 0x17
        /*002a*/ 	.short	(.L_13 - .L_12)
.L_12:
        /*002c*/ 	.word	0x00000000
        /*0030*/ 	.short	0x0001
        /*0032*/ 	.short	0x0008
        /*0034*/ 	.byte	0x00, 0xf5, 0x21, 0x00


	//----- nvinfo : EIATTR_KPARAM_INFO
	.align		4
.L_13:
        /*0038*/ 	.byte	0x04, 0x17
        /*003a*/ 	.short	(.L_15 - .L_14)
.L_14:
        /*003c*/ 	.word	0x00000000
        /*0040*/ 	.short	0x0000
        /*0042*/ 	.short	0x0000
        /*0044*/ 	.byte	0x00, 0xf5, 0x21, 0x00


	//----- nvinfo : EIATTR_SPARSE_MMA_MASK
	.align		4
.L_15:
        /*0048*/ 	.byte	0x03, 0x50
        /*004a*/ 	.short	0x0000


	//----- nvinfo : EIATTR_MAXREG_COUNT
	.align		4
        /*004c*/ 	.byte	0x03, 0x1b
        /*004e*/ 	.short	0x00ff


	//----- nvinfo : EIATTR_MERCURY_ISA_VERSION
	.align		4
        /*0050*/ 	.byte	0x03, 0x5f
        /*0052*/ 	.short	0x0101


	//----- nvinfo : EIATTR_VRC_CTA_INIT_COUNT
	.align		4
        /*0054*/ 	.byte	0x02, 0x4a
	.zero		1
	.zero		1


	//----- nvinfo : EIATTR_EXIT_INSTR_OFFSETS
	.align		4
        /*0058*/ 	.byte	0x04, 0x1c
        /*005a*/ 	.short	(.L_17 - .L_16)


	//   ....[0]....
.L_16:
        /*005c*/ 	.word	0x00000080


	//   ....[1]....
        /*0060*/ 	.word	0x00000180


	//----- nvinfo : EIATTR_CBANK_PARAM_SIZE
	.align		4
.L_17:
        /*0064*/ 	.byte	0x03, 0x19
        /*0066*/ 	.short	0x0020


	//----- nvinfo : EIATTR_PARAM_CBANK
	.align		4
        /*0068*/ 	.byte	0x04, 0x0a
        /*006a*/ 	.short	(.L_19 - .L_18)
	.align		4
.L_18:
        /*006c*/ 	.word	index@(.nv.constant0._Z12vecAddKernelPKfS0_Pfm)
        /*0070*/ 	.short	0x0380
        /*0072*/ 	.short	0x0020


	//----- nvinfo : EIATTR_SW_WAR
	.align		4
.L_19:
        /*0074*/ 	.byte	0x04, 0x36
        /*0076*/ 	.short	(.L_21 - .L_20)
.L_20:
        /*0078*/ 	.word	0x00000008
.L_21:


//--------------------- .nv.callgraph             --------------------------
	.section	.nv.callgraph,"",@"SHT_CUDA_CALLGRAPH"
	.align	4
	.sectionentsize	8
	.align		4
        /*0000*/ 	.word	0x00000000
	.align		4
        /*0004*/ 	.word	0xffffffff
	.align		4
        /*0008*/ 	.word	0x00000000
	.align		4
        /*000c*/ 	.word	0xfffffffe
	.align		4
        /*0010*/ 	.word	0x00000000
	.align		4
        /*0014*/ 	.word	0xfffffffd
	.align		4
        /*0018*/ 	.word	0x00000000
	.align		4
        /*001c*/ 	.word	0xfffffffc


//--------------------- .text._Z12vecAddKernelPKfS0_Pfm --------------------------
	.section	.text._Z12vecAddKernelPKfS0_Pfm,"ax",@progbits
	.align	128
        .global         _Z12vecAddKernelPKfS0_Pfm
        .type           _Z12vecAddKernelPKfS0_Pfm,@function
        .size           _Z12vecAddKernelPKfS0_Pfm,(.L_x_1 - _Z12vecAddKernelPKfS0_Pfm)
        .other          _Z12vecAddKernelPKfS0_Pfm,@"STO_CUDA_ENTRY STV_DEFAULT"
_Z12vecAddKernelPKfS0_Pfm:
.text._Z12vecAddKernelPKfS0_Pfm:
[----:B------:R-:W-:Y:S01]  /*0000*/  LDC R1, c[0x0][0x37c] ;  /* 0x0000df00ff017b82 */ /* 0x000fe20000000800 */
[----:B------:R-:W0:Y:S07]  /*0010*/  S2R R3, SR_TID.X ;  /* 0x0000000000037919 */ /* 0x000e2e0000002100 */
[----:B------:R-:W0:Y:S01]  /*0020*/  S2UR UR4, SR_CTAID.X ;  /* 0x00000000000479c3 */ /* 0x000e220000002500 */
[----:B------:R-:W1:Y:S07]  /*0030*/  LDCU.64 UR6, c[0x0][0x398] ;  /* 0x00007300ff0677ac */ /* 0x000e6e0008000a00 */
[----:B------:R-:W0:Y:S02]  /*0040*/  LDC R0, c[0x0][0x360] ;  /* 0x0000d800ff007b82 */ /* 0x000e240000000800 */
[----:B0-----:R-:W-:-:S05]  /*0050*/  IMAD R0, R0, UR4, R3 ;  /* 0x0000000400007c24 */ /* 0x001fca000f8e0203 */
[----:B-1----:R-:W-:-:S04]  /*0060*/  ISETP.GE.U32.AND P0, PT, R0, UR6, PT ;  /* 0x0000000600007c0c */ /* 0x002fc8000bf06070 */
[----:B------:R-:W-:-:S13]  /*0070*/  ISETP.GE.U32.AND.EX P0, PT, RZ, UR7, PT, P0 ;  /* 0x00000007ff007c0c */ /* 0x000fda000bf06100 */
[----:B------:R-:W-:Y:S05]  /*0080*/  @P0 EXIT ;  /* 0x000000000000094d */ /* 0x000fea0003800000 */
[----:B------:R-:W0:Y:S01]  /*0090*/  LDCU.128 UR8, c[0x0][0x380] ;  /* 0x00007000ff0877ac */ /* 0x000e220008000c00 */
[----:B------:R-:W-:Y:S01]  /*00a0*/  IMAD.SHL.U32 R6, R0, 0x4, RZ ;  /* 0x0000000400067824 */ /* 0x000fe200078e00ff */
[----:B------:R-:W-:Y:S01]  /*00b0*/  SHF.R.U32.HI R0, RZ, 0x1e, R0 ;  /* 0x0000001eff007819 */ /* 0x000fe20000011600 */
[----:B------:R-:W1:Y:S01]  /*00c0*/  LDCU.64 UR4, c[0x0][0x358] ;  /* 0x00006b00ff0477ac */ /* 0x000e620008000a00 */
[----:B------:R-:W2:Y:S02]  /*00d0*/  LDCU.64 UR6, c[0x0][0x390] ;  /* 0x00007200ff0677ac */ /* 0x000ea40008000a00 */
[C---:B0-----:R-:W-:Y:S02]  /*00e0*/  IADD3 R4, P1, PT, R6.reuse, UR10, RZ ;  /* 0x0000000a06047c10 */ /* 0x041fe4000ff3e0ff */
[----:B------:R-:W-:Y:S02]  /*00f0*/  IADD3 R2, P0, PT, R6, UR8, RZ ;  /* 0x0000000806027c10 */ /* 0x000fe4000ff1e0ff */
[----:B------:R-:W-:-:S02]  /*0100*/  IADD3.X R5, PT, PT, R0, UR11, RZ, P1, !PT ;  /* 0x0000000b00057c10 */ /* 0x000fc40008ffe4ff */
[----:B------:R-:W-:-:S04]  /*0110*/  IADD3.X R3, PT, PT, R0, UR9, RZ, P0, !PT ;  /* 0x0000000900037c10 */ /* 0x000fc800087fe4ff */
[----:B-1----:R-:W3:Y:S04]  /*0120*/  LDG.E R5, desc[UR4][R4.64] ;  /* 0x0000000404057981 */ /* 0x002ee8000c1e1900 */
[----:B------:R-:W3:Y:S01]  /*0130*/  LDG.E R2, desc[UR4][R2.64] ;  /* 0x0000000402027981 */ /* 0x000ee2000c1e1900 */
[----:B--2---:R-:W-:-:S04]  /*0140*/  IADD3 R6, P0, PT, R6, UR6, RZ ;  /* 0x0000000606067c10 */ /* 0x004fc8000ff1e0ff */
[----:B------:R-:W-:Y:S01]  /*0150*/  IADD3.X R7, PT, PT, R0, UR7, RZ, P0, !PT ;  /* 0x0000000700077c10 */ /* 0x000fe200087fe4ff */
[----:B---3--:R-:W-:-:S05]  /*0160*/  FADD R9, R2, R5 ;  /* 0x0000000502097221 */ /* 0x008fca0000000000 */
[----:B------:R-:W-:Y:S01]  /*0170*/  STG.E desc[UR4][R6.64], R9 ;  /* 0x0000000906007986 */ /* 0x000fe2000c101904 */
[----:B------:R-:W-:Y:S05]  /*0180*/  EXIT ;  /* 0x000000000000794d */ /* 0x000fea0003800000 */
.L_x_0:
[----:B------:R-:W-:-:S00]  /*0190*/  BRA `(.L_x_0) ;  /* 0xfffffffc00fc7947 */ /* 0x000fc0000383ffff */
[----:B------:R-:W-:-:S00]  /*01a0*/  NOP ;  /* 0x0000000000007918 */ /* 0x000fc00000000000 */
        /* <DEDUP_REMOVED lines=13> */
.L_x_1:


//--------------------- .nv.shared.reserved.0     --------------------------
	.section	.nv.shared.reserved.0,"aw",@nobits
	.weak		__nv_reservedSMEM_offset_0_alias
	.size		__nv_reservedSMEM_offset_0_alias, 0, 64
	.other		__nv_reservedSMEM_offset_0_alias,@"STO_CUDA_RESERVED_SHARED STV_DEFAULT"
__nv_reservedSMEM_offset_0_alias:
	.zero		0
	.zero		64


//--------------------- .nv.constant0._Z12vecAddKernelPKfS0_Pfm --------------------------
	.section	.nv.constant0._Z12vecAddKernelPKfS0_Pfm,"a",@progbits
	.sectionflags	@""
	.align	4
.nv.constant0._Z12vecAddKernelPKfS0_Pfm:
	.zero		928


//--------------------- SYMBOLS --------------------------

	.type		.nv.reservedSmem.offset0,@object
	.size		.nv.reservedSmem.offset0,0x4
